	.headerflags	@"EF_CUDA_TEXMODE_UNIFIED EF_CUDA_64BIT_ADDRESS EF_CUDA_ACCELERATORS EF_CUDA_SM90 EF_CUDA_VIRTUAL_SM(EF_CUDA_SM90)"
	.elftype	@"ET_EXEC"


//--------------------- .nv.info                  --------------------------
	.section	.nv.info,"",@"SHT_CUDA_INFO"
	.align	4


	//----- nvinfo : EIATTR_REGCOUNT
	.align		4
        /*0000*/ 	.byte	0x04, 0x2f
        /*0002*/ 	.short	(.L_2 - .L_1)
	.align		4
.L_1:
        /*0004*/ 	.word	index@(triton_per_fused_add_convolution_native_group_norm_26)
        /*0008*/ 	.word	0x00000019


	//----- nvinfo : EIATTR_MIN_STACK_SIZE
	.align		4
.L_2:
        /*000c*/ 	.byte	0x04, 0x12
        /*000e*/ 	.short	(.L_4 - .L_3)
	.align		4
.L_3:
        /*0010*/ 	.word	index@(triton_per_fused_add_convolution_native_group_norm_26)
        /*0014*/ 	.word	0x00000000


	//----- nvinfo : EIATTR_FRAME_SIZE
	.align		4
.L_4:
        /*0018*/ 	.byte	0x04, 0x11
        /*001a*/ 	.short	(.L_6 - .L_5)
	.align		4
.L_5:
        /*001c*/ 	.word	index@(triton_per_fused_add_convolution_native_group_norm_26)
        /*0020*/ 	.word	0x00000000


	//----- nvinfo : EIATTR_MIN_STACK_SIZE
	.align		4
.L_6:
        /*0024*/ 	.byte	0x04, 0x12
        /*0026*/ 	.short	(.L_8 - .L_7)
	.align		4
.L_7:
        /*0028*/ 	.word	index@(triton_per_fused_add_convolution_native_group_norm_26)
        /*002c*/ 	.word	0x00000000
.L_8:


//--------------------- .nv.info.triton_per_fused_add_convolution_native_group_norm_26 --------------------------
	.section	.nv.info.triton_per_fused_add_convolution_native_group_norm_26,"",@"SHT_CUDA_INFO"
	.sectionflags	@""
	.align	4


	//----- nvinfo : EIATTR_CUDA_API_VERSION
	.align		4
        /*0000*/ 	.byte	0x04, 0x37
        /*0002*/ 	.short	(.L_10 - .L_9)
.L_9:
        /*0004*/ 	.word	0x0000007c


	//----- nvinfo : EIATTR_KPARAM_INFO
	.align		4
.L_10:
        /*0008*/ 	.byte	0x04, 0x17
        /*000a*/ 	.short	(.L_12 - .L_11)
.L_11:
        /*000c*/ 	.word	0x00000000
        /*0010*/ 	.short	0x0008
        /*0012*/ 	.short	0x003c
        /*0014*/ 	.byte	0x00, 0xf0, 0x11, 0x00


	//----- nvinfo : EIATTR_KPARAM_INFO
	.align		4
.L_12:
        /*0018*/ 	.byte	0x04, 0x17
        /*001a*/ 	.short	(.L_14 - .L_13)
.L_13:
        /*001c*/ 	.word	0x00000000
        /*0020*/ 	.short	0x0007
        /*0022*/ 	.short	0x0038
        /*0024*/ 	.byte	0x00, 0xf0, 0x11, 0x00


	//----- nvinfo : EIATTR_KPARAM_INFO
	.align		4
.L_14:
        /*0028*/ 	.byte	0x04, 0x17
        /*002a*/ 	.short	(.L_16 - .L_15)
.L_15:
        /*002c*/ 	.word	0x00000000
        /*0030*/ 	.short	0x0006
        /*0032*/ 	.short	0x0030
        /*0034*/ 	.byte	0x00, 0xf4, 0x21, 0x00


	//----- nvinfo : EIATTR_KPARAM_INFO
	.align		4
.L_16:
        /*0038*/ 	.byte	0x04, 0x17
        /*003a*/ 	.short	(.L_18 - .L_17)
.L_17:
        /*003c*/ 	.word	0x00000000
        /*0040*/ 	.short	0x0005
        /*0042*/ 	.short	0x0028
        /*0044*/ 	.byte	0x00, 0xf4, 0x21, 0x00


	//----- nvinfo : EIATTR_KPARAM_INFO
	.align		4
.L_18:
        /*0048*/ 	.byte	0x04, 0x17
        /*004a*/ 	.short	(.L_20 - .L_19)
.L_19:
        /*004c*/ 	.word	0x00000000
        /*0050*/ 	.short	0x0004
        /*0052*/ 	.short	0x0020
        /*0054*/ 	.byte	0x00, 0xf4, 0x21, 0x00


	//----- nvinfo : EIATTR_KPARAM_INFO
	.align		4
.L_20:
        /*0058*/ 	.byte	0x04, 0x17
        /*005a*/ 	.short	(.L_22 - .L_21)
.L_21:
        /*005c*/ 	.word	0x00000000
        /*0060*/ 	.short	0x0003
        /*0062*/ 	.short	0x0018
        /*0064*/ 	.byte	0x00, 0xf4, 0x21, 0x00


	//----- nvinfo : EIATTR_KPARAM_INFO
	.align		4
.L_22:
        /*0068*/ 	.byte	0x04, 0x17
        /*006a*/ 	.short	(.L_24 - .L_23)
.L_23:
        /*006c*/ 	.word	0x00000000
        /*0070*/ 	.short	0x0002
        /*0072*/ 	.short	0x0010
        /*0074*/ 	.byte	0x00, 0xf4, 0x21, 0x00


	//----- nvinfo : EIATTR_KPARAM_INFO
	.align		4
.L_24:
        /*0078*/ 	.byte	0x04, 0x17
        /*007a*/ 	.short	(.L_26 - .L_25)
.L_25:
        /*007c*/ 	.word	0x00000000
        /*0080*/ 	.short	0x0001
        /*0082*/ 	.short	0x0008
        /*0084*/ 	.byte	0x00, 0xf4, 0x21, 0x00


	//----- nvinfo : EIATTR_KPARAM_INFO
	.align		4
.L_26:
        /*0088*/ 	.byte	0x04, 0x17
        /*008a*/ 	.short	(.L_28 - .L_27)
.L_27:
        /*008c*/ 	.word	0x00000000
        /*0090*/ 	.short	0x0000
        /*0092*/ 	.short	0x0000
        /*0094*/ 	.byte	0x00, 0xf4, 0x21, 0x00


	//----- nvinfo : EIATTR_SPARSE_MMA_MASK
	.align		4
.L_28:
        /*0098*/ 	.byte	0x03, 0x50
        /*009a*/ 	.short	0x0000


	//----- nvinfo : EIATTR_MAXREG_COUNT
	.align		4
        /*009c*/ 	.byte	0x03, 0x1b
        /*009e*/ 	.short	0x00ff


	//----- nvinfo : EIATTR_COOP_GROUP_MASK_REGIDS
	.align		4
        /*00a0*/ 	.byte	0x04, 0x29
        /*00a2*/ 	.short	(.L_30 - .L_29)


	//   ....[0]....
.L_29:
        /*00a4*/ 	.word	0xffffffff


	//   ....[1]....
        /*00a8*/ 	.word	0xffffffff


	//   ....[2]....
        /*00ac*/ 	.word	0xffffffff


	//   ....[3]....
        /*00b0*/ 	.word	0xffffffff


	//   ....[4]....
        /*00b4*/ 	.word	0xffffffff


	//   ....[5]....
        /*00b8*/ 	.word	0xffffffff


	//   ....[6]....
        /*00bc*/ 	.word	0xffffffff


	//   ....[7]....
        /*00c0*/ 	.word	0xffffffff


	//   ....[8]....
        /*00c4*/ 	.word	0xffffffff


	//   ....[9]....
        /*00c8*/ 	.word	0xffffffff


	//   ....[10]....
        /*00cc*/ 	.word	0xffffffff


	//   ....[11]....
        /*00d0*/ 	.word	0xffffffff


	//----- nvinfo : EIATTR_COOP_GROUP_INSTR_OFFSETS
	.align		4
.L_30:
        /*00d4*/ 	.byte	0x04, 0x28
        /*00d6*/ 	.short	(.L_32 - .L_31)


	//   ....[0]....
.L_31:
        /*00d8*/ 	.word	0x000002f0


	//   ....[1]....
        /*00dc*/ 	.word	0x00000310


	//   ....[2]....
        /*00e0*/ 	.word	0x00000330


	//   ....[3]....
        /*00e4*/ 	.word	0x00000350


	//   ....[4]....
        /*00e8*/ 	.word	0x00000370


	//   ....[5]....
        /*00ec*/ 	.word	0x00000410


	//   ....[6]....
        /*00f0*/ 	.word	0x00000500


	//   ....[7]....
        /*00f4*/ 	.word	0x00000520


	//   ....[8]....
        /*00f8*/ 	.word	0x00000540


	//   ....[9]....
        /*00fc*/ 	.word	0x00000560


	//   ....[10]....
        /*0100*/ 	.word	0x00000590


	//   ....[11]....
        /*0104*/ 	.word	0x00000600


	//----- nvinfo : EIATTR_EXIT_INSTR_OFFSETS
	.align		4
.L_32:
        /*0108*/ 	.byte	0x04, 0x1c
        /*010a*/ 	.short	(.L_34 - .L_33)


	//   ....[0]....
.L_33:
        /*010c*/ 	.word	0x00000710


	//   ....[1]....
        /*0110*/ 	.word	0x00000730


	//----- nvinfo : EIATTR_REQNTID
	.align		4
.L_34:
        /*0114*/ 	.byte	0x04, 0x10
        /*0116*/ 	.short	(.L_36 - .L_35)
.L_35:
        /*0118*/ 	.word	0x00000040
        /*011c*/ 	.word	0x00000001
        /*0120*/ 	.word	0x00000001


	//----- nvinfo : EIATTR_CBANK_PARAM_SIZE
	.align		4
.L_36:
        /*0124*/ 	.byte	0x03, 0x19
        /*0126*/ 	.short	0x0040


	//----- nvinfo : EIATTR_PARAM_CBANK
	.align		4
        /*0128*/ 	.byte	0x04, 0x0a
        /*012a*/ 	.short	(.L_38 - .L_37)
	.align		4
.L_37:
        /*012c*/ 	.word	index@(.nv.constant0.triton_per_fused_add_convolution_native_group_norm_26)
        /*0130*/ 	.short	0x0210
        /*0132*/ 	.short	0x0040


	//----- nvinfo : EIATTR_SW_WAR
	.align		4
.L_38:
        /*0134*/ 	.byte	0x04, 0x36
        /*0136*/ 	.short	(.L_40 - .L_39)
.L_39:
        /*0138*/ 	.word	0x00000008
.L_40:


//--------------------- .nv.callgraph             --------------------------
	.section	.nv.callgraph,"",@"SHT_CUDA_CALLGRAPH"
	.align	4
	.sectionentsize	8
	.align		4
        /*0000*/ 	.word	0x00000000
	.align		4
        /*0004*/ 	.word	0xffffffff
	.align		4
        /*0008*/ 	.word	0x00000000
	.align		4
        /*000c*/ 	.word	0xfffffffe
	.align		4
        /*0010*/ 	.word	0x00000000
	.align		4
        /*0014*/ 	.word	0xfffffffd
	.align		4
        /*0018*/ 	.word	0x00000000
	.align		4
        /*001c*/ 	.word	0xfffffffc


//--------------------- .nv.constant4             --------------------------
	.section	.nv.constant4,"a",@progbits
	.align	8
	.align		8
.nv.constant4:
        /*0000*/ 	.dword	_$_str


//--------------------- .text.triton_per_fused_add_convolution_native_group_norm_26 --------------------------
	.section	.text.triton_per_fused_add_convolution_native_group_norm_26,"ax",@progbits
	.sectionflags	@"SHF_BARRIERS=1"
	.align	128
        .global         triton_per_fused_add_convolution_native_group_norm_26
        .type           triton_per_fused_add_convolution_native_group_norm_26,@function
        .size           triton_per_fused_add_convolution_native_group_norm_26,(.L_x_1 - triton_per_fused_add_convolution_native_group_norm_26)
        .other          triton_per_fused_add_convolution_native_group_norm_26,@"STO_CUDA_ENTRY STV_DEFAULT"
triton_per_fused_add_convolution_native_group_norm_26:
.text.triton_per_fused_add_convolution_native_group_norm_26:
[----:B------:R-:W0:Y:S01]  /*0000*/  LDC R1, c[0x0][0x28] ;  /* 0x00000a00ff017b82 */ /* 0x000e220000000800 */
[----:B------:R-:W1:Y:S07]  /*0010*/  S2R R0, SR_CTAID.X ;  /* 0x0000000000007919 */ /* 0x000e6e0000002500 */
[----:B------:R-:W2:Y:S01]  /*0020*/  LDC.64 R6, c[0x0][0x228] ;  /* 0x00008a00ff067b82 */ /* 0x000ea20000000a00 */
[----:B------:R-:W-:Y:S01]  /*0030*/  ULDC.64 UR6, c[0x0][0x208] ;  /* 0x0000820000067ab9 */ /* 0x000fe20000000a00 */
[----:B------:R-:W3:Y:S06]  /*0040*/  S2R R16, SR_TID.X ;  /* 0x0000000000107919 */ /* 0x000eec0000002100 */
[----:B------:R-:W4:Y:S08]  /*0050*/  LDC.64 R4, c[0x0][0x220] ;  /* 0x00008800ff047b82 */ /* 0x000f300000000a00 */
[----:B------:R-:W5:Y:S08]  /*0060*/  LDC.64 R8, c[0x0][0x218] ;  /* 0x00008600ff087b82 */ /* 0x000f700000000a00 */
[----:B------:R-:W5:Y:S01]  /*0070*/  LDC.64 R2, c[0x0][0x210] ;  /* 0x00008400ff027b82 */ /* 0x000f620000000a00 */
[----:B-1----:R-:W-:-:S04]  /*0080*/  SHF.R.S32.HI R11, RZ, 0x1f, R0 ;  /* 0x0000001fff0b7819 */ /* 0x002fc80000011400 */
[----:B------:R-:W-:Y:S02]  /*0090*/  LEA.HI R11, R11, R0, RZ, 0x5 ;  /* 0x000000000b0b7211 */ /* 0x000fe400078f28ff */
[----:B---3--:R-:W-:Y:S02]  /*00a0*/  SHF.L.U32 R12, R16, 0x2, RZ ;  /* 0x00000002100c7819 */ /* 0x008fe400000006ff */
[----:B------:R-:W-:Y:S02]  /*00b0*/  LOP3.LUT R11, R11, 0xfffffe0, RZ, 0xc0, !PT ;  /* 0x0fffffe00b0b7812 */ /* 0x000fe400078ec0ff */
[----:B------:R-:W-:Y:S02]  /*00c0*/  SHF.R.U32.HI R10, RZ, 0x4, R12 ;  /* 0x00000004ff0a7819 */ /* 0x000fe4000001160c */
[----:B------:R-:W-:Y:S02]  /*00d0*/  IADD3 R11, -R11, R0, RZ ;  /* 0x000000000b0b7210 */ /* 0x000fe40007ffe1ff */
[----:B------:R-:W-:-:S02]  /*00e0*/  SGXT.U32 R10, R10, 0x4 ;  /* 0x000000040a0a781a */ /* 0x000fc40000000000 */
[----:B------:R-:W-:Y:S02]  /*00f0*/  SHF.L.U32 R15, R11, 0x4, RZ ;  /* 0x000000040b0f7819 */ /* 0x000fe400000006ff */
[----:B------:R-:W-:Y:S02]  /*0100*/  LOP3.LUT R11, R12, 0xfc, RZ, 0xc0, !PT ;  /* 0x000000fc0c0b7812 */ /* 0x000fe400078ec0ff */
[----:B------:R-:W-:Y:S02]  /*0110*/  LOP3.LUT R15, R15, R10, RZ, 0xfc, !PT ;  /* 0x0000000a0f0f7212 */ /* 0x000fe400078efcff */
[----:B------:R-:W-:-:S03]  /*0120*/  LEA R11, R0, R11, 0x8 ;  /* 0x0000000b000b7211 */ /* 0x000fc600078e40ff */
[----:B--2---:R-:W-:-:S04]  /*0130*/  IMAD.WIDE R20, R15, 0x4, R6 ;  /* 0x000000040f147825 */ /* 0x004fc800078e0206 */
[----:B----4-:R-:W-:Y:S02]  /*0140*/  IMAD.WIDE R6, R11, 0x4, R4 ;  /* 0x000000040b067825 */ /* 0x010fe400078e0204 */
[----:B------:R-:W2:Y:S02]  /*0150*/  LDG.E.EL R20, desc[UR6][R20.64] ;  /* 0x0000000614147981 */ /* 0x000ea4000c2e1900 */
[----:B-----5:R-:W-:Y:S02]  /*0160*/  IMAD.WIDE R18, R15, 0x4, R8 ;  /* 0x000000040f127825 */ /* 0x020fe400078e0208 */
[----:B------:R-:W2:Y:S02]  /*0170*/  LDG.E.128 R4, desc[UR6][R6.64] ;  /* 0x0000000606047981 */ /* 0x000ea4000c1e1d00 */
[----:B0-----:R-:W-:Y:S02]  /*0180*/  IMAD.WIDE R2, R11, 0x4, R2 ;  /* 0x000000040b027825 */ /* 0x001fe400078e0202 */
[----:B------:R-:W3:Y:S04]  /*0190*/  LDG.E.EL R15, desc[UR6][R18.64] ;  /* 0x00000006120f7981 */ /* 0x000ee8000c2e1900 */
[----:B------:R-:W3:Y:S01]  /*01a0*/  LDG.E.128 R8, desc[UR6][R2.64] ;  /* 0x0000000602087981 */ /* 0x000ee2000c1e1d00 */
[----:B------:R-:W0:Y:S01]  /*01b0*/  S2UR UR5, SR_CgaCtaId ;  /* 0x00000000000579c3 */ /* 0x000e220000008800 */
[C---:B------:R-:W-:Y:S01]  /*01c0*/  LOP3.LUT P1, RZ, R16.reuse, 0x1f, RZ, 0xc0, !PT ;  /* 0x0000001f10ff7812 */ /* 0x040fe2000782c0ff */
[----:B------:R-:W-:Y:S01]  /*01d0*/  UMOV UR4, 0x400 ;  /* 0x0000040000047882 */ /* 0x000fe20000000000 */
[----:B------:R-:W-:Y:S01]  /*01e0*/  ISETP.GE.AND P2, PT, R16, 0x2, PT ;  /* 0x000000021000780c */ /* 0x000fe20003f46270 */
[----:B0-----:R-:W-:Y:S01]  /*01f0*/  UPRMT UR4, UR5, 0x654, UR4 ;  /* 0x0000065405047896 */ /* 0x001fe20008000004 */
[--C-:B--2---:R-:W-:Y:S01]  /*0200*/  FADD R22, R5, R20.reuse ;  /* 0x0000001405167221 */ /* 0x104fe20000000000 */
[--C-:B------:R-:W-:Y:S01]  /*0210*/  FADD R17, R4, R20.reuse ;  /* 0x0000001404117221 */ /* 0x100fe20000000000 */
[--C-:B---3--:R-:W-:Y:S01]  /*0220*/  FADD R5, R9, R15.reuse ;  /* 0x0000000f09057221 */ /* 0x108fe20000000000 */
[--C-:B------:R-:W-:Y:S01]  /*0230*/  FADD R4, R8, R15.reuse ;  /* 0x0000000f08047221 */ /* 0x100fe20000000000 */
[----:B------:R-:W-:Y:S01]  /*0240*/  FADD R9, R6, R20 ;  /* 0x0000001406097221 */ /* 0x000fe20000000000 */
[----:B------:R-:W-:Y:S01]  /*0250*/  FADD R10, R10, R15 ;  /* 0x0000000f0a0a7221 */ /* 0x000fe20000000000 */
[----:B------:R-:W-:Y:S01]  /*0260*/  FADD R5, R5, R22 ;  /* 0x0000001605057221 */ /* 0x000fe20000000000 */
[----:B------:R-:W-:Y:S01]  /*0270*/  FADD R4, R4, R17 ;  /* 0x0000001104047221 */ /* 0x000fe20000000000 */
[----:B------:R-:W-:Y:S01]  /*0280*/  FADD R20, R7, R20 ;  /* 0x0000001407147221 */ /* 0x000fe20000000000 */
[----:B------:R-:W-:Y:S01]  /*0290*/  FADD R6, R10, R9 ;  /* 0x000000090a067221 */ /* 0x000fe20000000000 */
[----:B------:R-:W-:Y:S01]  /*02a0*/  FADD R7, R11, R15 ;  /* 0x0000000f0b077221 */ /* 0x000fe20000000000 */
[----:B------:R-:W-:-:S03]  /*02b0*/  FADD R9, R5, R4 ;  /* 0x0000000405097221 */ /* 0x000fc60000000000 */
[----:B------:R-:W-:Y:S01]  /*02c0*/  FADD R7, R7, R20 ;  /* 0x0000001407077221 */ /* 0x000fe20000000000 */
[----:B------:R-:W-:-:S04]  /*02d0*/  FADD R8, R6, R9 ;  /* 0x0000000906087221 */ /* 0x000fc80000000000 */
[----:B------:R-:W-:-:S05]  /*02e0*/  FADD R8, R7, R8 ;  /* 0x0000000807087221 */ /* 0x000fca0000000000 */
[----:B------:R-:W0:Y:S02]  /*02f0*/  SHFL.BFLY PT, R9, R8, 0x10, 0x1f ;  /* 0x0e001f0008097f89 */ /* 0x000e2400000e0000 */
[----:B0-----:R-:W-:-:S05]  /*0300*/  FADD R9, R8, R9 ;  /* 0x0000000908097221 */ /* 0x001fca0000000000 */
[----:B------:R-:W0:Y:S02]  /*0310*/  SHFL.BFLY PT, R10, R9, 0x8, 0x1f ;  /* 0x0d001f00090a7f89 */ /* 0x000e2400000e0000 */
[----:B0-----:R-:W-:-:S05]  /*0320*/  FADD R10, R9, R10 ;  /* 0x0000000a090a7221 */ /* 0x001fca0000000000 */
[----:B------:R-:W0:Y:S02]  /*0330*/  SHFL.BFLY PT, R11, R10, 0x4, 0x1f ;  /* 0x0c801f000a0b7f89 */ /* 0x000e2400000e0000 */
[----:B0-----:R-:W-:-:S05]  /*0340*/  FADD R11, R10, R11 ;  /* 0x0000000b0a0b7221 */ /* 0x001fca0000000000 */
[----:B------:R-:W0:Y:S02]  /*0350*/  SHFL.BFLY PT, R18, R11, 0x2, 0x1f ;  /* 0x0c401f000b127f89 */ /* 0x000e2400000e0000 */
[----:B0-----:R-:W-:-:S05]  /*0360*/  FADD R18, R11, R18 ;  /* 0x000000120b127221 */ /* 0x001fca0000000000 */
[----:B------:R-:W0:Y:S01]  /*0370*/  SHFL.BFLY PT, R15, R18, 0x1, 0x1f ;  /* 0x0c201f00120f7f89 */ /* 0x000e2200000e0000 */
[----:B------:R-:W-:-:S04]  /*0380*/  SHF.R.U32.HI R9, RZ, 0x3, R16 ;  /* 0x00000003ff097819 */ /* 0x000fc80000011610 */
[----:B------:R-:W-:Y:S01]  /*0390*/  LOP3.LUT R9, R9, 0x4, RZ, 0xc0, !PT ;  /* 0x0000000409097812 */ /* 0x000fe200078ec0ff */
[----:B0-----:R-:W-:-:S05]  /*03a0*/  FADD R8, R18, R15 ;  /* 0x0000000f12087221 */ /* 0x001fca0000000000 */
[----:B------:R-:W-:Y:S01]  /*03b0*/  @!P1 STS [R9+UR4], R8 ;  /* 0x0000000809009988 */ /* 0x000fe20008000804 */
[----:B------:R-:W-:Y:S06]  /*03c0*/  BAR.SYNC.DEFER_BLOCKING 0x0 ;  /* 0x0000000000007b1d */ /* 0x000fec0000010000 */
[----:B------:R-:W0:Y:S01]  /*03d0*/  @!P2 LDS R14, [R12+UR4] ;  /* 0x000000040c0ea984 */ /* 0x000e220008000800 */
[----:B------:R-:W-:-:S04]  /*03e0*/  LOP3.LUT R10, R16, 0x1, RZ, 0xc0, !PT ;  /* 0x00000001100a7812 */ /* 0x000fc800078ec0ff */
[----:B------:R-:W-:-:S04]  /*03f0*/  ISETP.NE.U32.AND P0, PT, R10, 0x1, PT ;  /* 0x000000010a00780c */ /* 0x000fc80003f05070 */
[----:B------:R-:W-:Y:S01]  /*0400*/  ISETP.LT.AND P0, PT, R16, 0x2, P0 ;  /* 0x000000021000780c */ /* 0x000fe20000701270 */
[----:B0-----:R-:W0:Y:S02]  /*0410*/  SHFL.BFLY PT, R11, R14, 0x1, 0x1f ;  /* 0x0c201f000e0b7f89 */ /* 0x001e2400000e0000 */
[----:B0-----:R-:W-:-:S10]  /*0420*/  FADD R11, R14, R11 ;  /* 0x0000000b0e0b7221 */ /* 0x001fd40000000000 */
[----:B------:R-:W-:Y:S01]  /*0430*/  @P0 STS [R12+UR4], R11 ;  /* 0x0000000b0c000988 */ /* 0x000fe20008000804 */
[----:B------:R-:W-:Y:S06]  /*0440*/  BAR.SYNC.DEFER_BLOCKING 0x0 ;  /* 0x0000000000007b1d */ /* 0x000fec0000010000 */
[----:B------:R-:W0:Y:S02]  /*0450*/  LDS R10, [UR4] ;  /* 0x00000004ff0a7984 */ /* 0x000e240008000800 */
[----:B0-----:R-:W-:-:S04]  /*0460*/  FADD R8, RZ, R10 ;  /* 0x0000000aff087221 */ /* 0x001fc80000000000 */
[----:B------:R-:W-:-:S04]  /*0470*/  FMUL R8, R8, 0.00390625 ;  /* 0x3b80000008087820 */ /* 0x000fc80000400000 */
[--C-:B------:R-:W-:Y:S01]  /*0480*/  FADD R15, R5, -R8.reuse ;  /* 0x80000008050f7221 */ /* 0x100fe20000000000 */
[----:B------:R-:W-:-:S03]  /*0490*/  FADD R10, R4, -R8 ;  /* 0x80000008040a7221 */ /* 0x000fc60000000000 */
[----:B------:R-:W-:Y:S01]  /*04a0*/  FMUL R15, R15, R15 ;  /* 0x0000000f0f0f7220 */ /* 0x000fe20000400000 */
[----:B------:R-:W-:-:S03]  /*04b0*/  FADD R14, R6, -R8 ;  /* 0x80000008060e7221 */ /* 0x000fc60000000000 */
[----:B------:R-:W-:Y:S01]  /*04c0*/  FFMA R15, R10, R10, R15 ;  /* 0x0000000a0a0f7223 */ /* 0x000fe2000000000f */
[----:B------:R-:W-:-:S03]  /*04d0*/  FADD R10, R7, -R8 ;  /* 0x80000008070a7221 */ /* 0x000fc60000000000 */
[----:B------:R-:W-:-:S04]  /*04e0*/  FFMA R15, R14, R14, R15 ;  /* 0x0000000e0e0f7223 */ /* 0x000fc8000000000f */
[----:B------:R-:W-:-:S05]  /*04f0*/  FFMA R15, R10, R10, R15 ;  /* 0x0000000a0a0f7223 */ /* 0x000fca000000000f */
[----:B------:R-:W0:Y:S02]  /*0500*/  SHFL.BFLY PT, R10, R15, 0x10, 0x1f ;  /* 0x0e001f000f0a7f89 */ /* 0x000e2400000e0000 */
[----:B0-----:R-:W-:-:S05]  /*0510*/  FADD R10, R15, R10 ;  /* 0x0000000a0f0a7221 */ /* 0x001fca0000000000 */
[----:B------:R-:W0:Y:S02]  /*0520*/  SHFL.BFLY PT, R11, R10, 0x8, 0x1f ;  /* 0x0d001f000a0b7f89 */ /* 0x000e2400000e0000 */
[----:B0-----:R-:W-:-:S05]  /*0530*/  FADD R11, R10, R11 ;  /* 0x0000000b0a0b7221 */ /* 0x001fca0000000000 */
[----:B------:R-:W0:Y:S02]  /*0540*/  SHFL.BFLY PT, R14, R11, 0x4, 0x1f ;  /* 0x0c801f000b0e7f89 */ /* 0x000e2400000e0000 */
[----:B0-----:R-:W-:-:S05]  /*0550*/  FADD R14, R11, R14 ;  /* 0x0000000e0b0e7221 */ /* 0x001fca0000000000 */
[----:B------:R-:W0:Y:S02]  /*0560*/  SHFL.BFLY PT, R17, R14, 0x2, 0x1f ;  /* 0x0c401f000e117f89 */ /* 0x000e2400000e0000 */
[----:B0-----:R-:W-:Y:S02]  /*0570*/  FADD R17, R14, R17 ;  /* 0x000000110e117221 */ /* 0x001fe40000000000 */
[----:B------:R-:W0:Y:S03]  /*0580*/  LDC.64 R14, c[0x0][0x230] ;  /* 0x00008c00ff0e7b82 */ /* 0x000e260000000a00 */
[----:B------:R-:W1:Y:S02]  /*0590*/  SHFL.BFLY PT, R18, R17, 0x1, 0x1f ;  /* 0x0c201f0011127f89 */ /* 0x000e6400000e0000 */
[----:B-1----:R-:W-:-:S03]  /*05a0*/  FADD R20, R17, R18 ;  /* 0x0000001211147221 */ /* 0x002fc60000000000 */
[----:B------:R-:W-:Y:S08]  /*05b0*/  BAR.SYNC.DEFER_BLOCKING 0x0 ;  /* 0x0000000000007b1d */ /* 0x000ff00000010000 */
[----:B------:R-:W1:Y:S01]  /*05c0*/  LDC.64 R18, c[0x0][0x240] ;  /* 0x00009000ff127b82 */ /* 0x000e620000000a00 */
[----:B------:R-:W-:Y:S07]  /*05d0*/  @!P1 STS [R9+UR4], R20 ;  /* 0x0000001409009988 */ /* 0x000fee0008000804 */
[----:B------:R-:W-:Y:S06]  /*05e0*/  BAR.SYNC.DEFER_BLOCKING 0x0 ;  /* 0x0000000000007b1d */ /* 0x000fec0000010000 */
[----:B------:R-:W2:Y:S04]  /*05f0*/  @!P2 LDS R13, [R12+UR4] ;  /* 0x000000040c0da984 */ /* 0x000ea80008000800 */
[----:B--2---:R-:W2:Y:S02]  /*0600*/  SHFL.BFLY PT, R10, R13, 0x1, 0x1f ;  /* 0x0c201f000d0a7f89 */ /* 0x004ea400000e0000 */
[----:B--2---:R-:W-:Y:S01]  /*0610*/  FADD R21, R13, R10 ;  /* 0x0000000a0d157221 */ /* 0x004fe20000000000 */
[----:B------:R-:W-:Y:S01]  /*0620*/  HFMA2.MMA R20, -RZ, RZ, 0.9375, 0 ;  /* 0x3b800000ff147435 */ /* 0x000fe200000001ff */
[----:B------:R-:W2:Y:S03]  /*0630*/  LDC.64 R10, c[0x0][0x238] ;  /* 0x00008e00ff0a7b82 */ /* 0x000ea60000000a00 */
[----:B------:R1:W-:Y:S05]  /*0640*/  @P0 STS [R12+UR4], R21 ;  /* 0x000000150c000988 */ /* 0x0003ea0008000804 */
[----:B------:R-:W-:Y:S06]  /*0650*/  BAR.SYNC.DEFER_BLOCKING 0x0 ;  /* 0x0000000000007b1d */ /* 0x000fec0000010000 */
[----:B------:R-:W3:Y:S01]  /*0660*/  LDS R22, [UR4] ;  /* 0x00000004ff167984 */ /* 0x000ee20008000800 */
[----:B------:R-:W-:Y:S01]  /*0670*/  LOP3.LUT P0, RZ, R16, 0x3f, RZ, 0xc0, !PT ;  /* 0x0000003f10ff7812 */ /* 0x000fe2000780c0ff */
[----:B-1----:R-:W-:-:S04]  /*0680*/  IMAD.WIDE R12, R0, 0x4, R18 ;  /* 0x00000004000c7825 */ /* 0x002fc800078e0212 */
[C---:B0-----:R-:W-:Y:S01]  /*0690*/  IMAD.WIDE R14, R0.reuse, 0x4, R14 ;  /* 0x00000004000e7825 */ /* 0x041fe200078e020e */
[----:B------:R0:W-:Y:S03]  /*06a0*/  STG.E.128 desc[UR6][R2.64], R4 ;  /* 0x0000000402007986 */ /* 0x0001e6000c101d06 */
[----:B--2---:R-:W-:-:S04]  /*06b0*/  IMAD.WIDE R10, R0, 0x4, R10 ;  /* 0x00000004000a7825 */ /* 0x004fc800078e020a */
[----:B---3--:R-:W-:-:S04]  /*06c0*/  FADD R9, RZ, R22 ;  /* 0x00000016ff097221 */ /* 0x008fc80000000000 */
[----:B------:R-:W-:-:S06]  /*06d0*/  FFMA R17, R9, R20, 9.9999997473787516356e-06 ;  /* 0x3727c5ac09117423 */ /* 0x000fcc0000000014 */
[----:B------:R-:W1:Y:S02]  /*06e0*/  MUFU.RSQ R17, R17 ;  /* 0x0000001100117308 */ /* 0x000e640000001400 */
[----:B-1----:R0:W-:Y:S04]  /*06f0*/  @!P0 STG.E desc[UR6][R12.64], R17 ;  /* 0x000000110c008986 */ /* 0x0021e8000c101906 */
[----:B------:R0:W-:Y:S02]  /*0700*/  @!P0 STG.E desc[UR6][R14.64], R8 ;  /* 0x000000080e008986 */ /* 0x0001e4000c101906 */
[----:B0-----:R-:W-:Y:S05]  /*0710*/  @P0 EXIT ;  /* 0x000000000000094d */ /* 0x001fea0003800000 */
[----:B------:R-:W-:Y:S01]  /*0720*/  STG.E desc[UR6][R10.64], R9 ;  /* 0x000000090a007986 */ /* 0x000fe2000c101906 */
[----:B------:R-:W-:Y:S05]  /*0730*/  EXIT ;  /* 0x000000000000794d */ /* 0x000fea0003800000 */
.L_x_0:
[----:B------:R-:W-:-:S00]  /*0740*/  BRA `(.L_x_0) ;  /* 0xfffffffc00fc7947 */ /* 0x000fc0000383ffff */
[----:B------:R-:W-:-:S00]  /*0750*/  NOP ;  /* 0x0000000000007918 */ /* 0x000fc00000000000 */
        /* <DEDUP_REMOVED lines=10> */
.L_x_1:


//--------------------- .nv.global.init           --------------------------
	.section	.nv.global.init,"aw",@progbits
.nv.global.init:
	.type		_$_str,@object
	.size		_$_str,(.L_0 - _$_str)
_$_str:
        /*0000*/ 	.byte	0x5f, 0x5f, 0x43, 0x55, 0x44, 0x41, 0x5f, 0x46, 0x54, 0x5a, 0x00
.L_0:


//--------------------- .nv.shared.triton_per_fused_add_convolution_native_group_norm_26 --------------------------
	.section	.nv.shared.triton_per_fused_add_convolution_native_group_norm_26,"aw",@nobits
	.sectionflags	@""
	.align	16
	.zero		1024


//--------------------- .nv.constant0.triton_per_fused_add_convolution_native_group_norm_26 --------------------------
	.section	.nv.constant0.triton_per_fused_add_convolution_native_group_norm_26,"a",@progbits
	.sectionflags	@""
	.align	4
.nv.constant0.triton_per_fused_add_convolution_native_group_norm_26:
	.zero		592
